	.headerflags	@"EF_CUDA_TEXMODE_UNIFIED EF_CUDA_64BIT_ADDRESS EF_CUDA_ACCELERATORS EF_CUDA_SM90 EF_CUDA_VIRTUAL_SM(EF_CUDA_SM90)"
	.elftype	@"ET_EXEC"


//--------------------- .nv.info                  --------------------------
	.section	.nv.info,"",@"SHT_CUDA_INFO"
	.align	4


	//----- nvinfo : EIATTR_REGCOUNT
	.align		4
        /*0000*/ 	.byte	0x04, 0x2f
        /*0002*/ 	.short	(.L_1 - .L_0)
	.align		4
.L_0:
        /*0004*/ 	.word	index@(triton_poi_fused_convolution_div_sub_4)
        /*0008*/ 	.word	0x00000013


	//----- nvinfo : EIATTR_MIN_STACK_SIZE
	.align		4
.L_1:
        /*000c*/ 	.byte	0x04, 0x12
        /*000e*/ 	.short	(.L_3 - .L_2)
	.align		4
.L_2:
        /*0010*/ 	.word	index@(triton_poi_fused_convolution_div_sub_4)
        /*0014*/ 	.word	0x00000000


	//----- nvinfo : EIATTR_FRAME_SIZE
	.align		4
.L_3:
        /*0018*/ 	.byte	0x04, 0x11
        /*001a*/ 	.short	(.L_5 - .L_4)
	.align		4
.L_4:
        /*001c*/ 	.word	index@(triton_poi_fused_convolution_div_sub_4)
        /*0020*/ 	.word	0x00000000


	//----- nvinfo : EIATTR_MIN_STACK_SIZE
	.align		4
.L_5:
        /*0024*/ 	.byte	0x04, 0x12
        /*0026*/ 	.short	(.L_7 - .L_6)
	.align		4
.L_6:
        /*0028*/ 	.word	index@(triton_poi_fused_convolution_div_sub_4)
        /*002c*/ 	.word	0x00000000
.L_7:


//--------------------- .nv.info.triton_poi_fused_convolution_div_sub_4 --------------------------
	.section	.nv.info.triton_poi_fused_convolution_div_sub_4,"",@"SHT_CUDA_INFO"
	.sectionflags	@""
	.align	4


	//----- nvinfo : EIATTR_CUDA_API_VERSION
	.align		4
        /*0000*/ 	.byte	0x04, 0x37
        /*0002*/ 	.short	(.L_9 - .L_8)
.L_8:
        /*0004*/ 	.word	0x0000007c


	//----- nvinfo : EIATTR_KPARAM_INFO
	.align		4
.L_9:
        /*0008*/ 	.byte	0x04, 0x17
        /*000a*/ 	.short	(.L_11 - .L_10)
.L_10:
        /*000c*/ 	.word	0x00000000
        /*0010*/ 	.short	0x0004
        /*0012*/ 	.short	0x001c
        /*0014*/ 	.byte	0x00, 0xf0, 0x11, 0x00


	//----- nvinfo : EIATTR_KPARAM_INFO
	.align		4
.L_11:
        /*0018*/ 	.byte	0x04, 0x17
        /*001a*/ 	.short	(.L_13 - .L_12)
.L_12:
        /*001c*/ 	.word	0x00000000
        /*0020*/ 	.short	0x0003
        /*0022*/ 	.short	0x0018
        /*0024*/ 	.byte	0x00, 0xf0, 0x11, 0x00


	//----- nvinfo : EIATTR_KPARAM_INFO
	.align		4
.L_13:
        /*0028*/ 	.byte	0x04, 0x17
        /*002a*/ 	.short	(.L_15 - .L_14)
.L_14:
        /*002c*/ 	.word	0x00000000
        /*0030*/ 	.short	0x0002
        /*0032*/ 	.short	0x0010
        /*0034*/ 	.byte	0x00, 0xf4, 0x21, 0x00


	//----- nvinfo : EIATTR_KPARAM_INFO
	.align		4
.L_15:
        /*0038*/ 	.byte	0x04, 0x17
        /*003a*/ 	.short	(.L_17 - .L_16)
.L_16:
        /*003c*/ 	.word	0x00000000
        /*0040*/ 	.short	0x0001
        /*0042*/ 	.short	0x0008
        /*0044*/ 	.byte	0x00, 0xf4, 0x21, 0x00


	//----- nvinfo : EIATTR_KPARAM_INFO
	.align		4
.L_17:
        /*0048*/ 	.byte	0x04, 0x17
        /*004a*/ 	.short	(.L_19 - .L_18)
.L_18:
        /*004c*/ 	.word	0x00000000
        /*0050*/ 	.short	0x0000
        /*0052*/ 	.short	0x0000
        /*0054*/ 	.byte	0x00, 0xf4, 0x21, 0x00


	//----- nvinfo : EIATTR_SPARSE_MMA_MASK
	.align		4
.L_19:
        /*0058*/ 	.byte	0x03, 0x50
        /*005a*/ 	.short	0x0000


	//----- nvinfo : EIATTR_MAXREG_COUNT
	.align		4
        /*005c*/ 	.byte	0x03, 0x1b
        /*005e*/ 	.short	0x00ff


	//----- nvinfo : EIATTR_EXIT_INSTR_OFFSETS
	.align		4
        /*0060*/ 	.byte	0x04, 0x1c
        /*0062*/ 	.short	(.L_21 - .L_20)


	//   ....[0]....
.L_20:
        /*0064*/ 	.word	0x00000270


	//   ....[1]....
        /*0068*/ 	.word	0x00000290


	//----- nvinfo : EIATTR_REQNTID
	.align		4
.L_21:
        /*006c*/ 	.byte	0x04, 0x10
        /*006e*/ 	.short	(.L_23 - .L_22)
.L_22:
        /*0070*/ 	.word	0x00000080
        /*0074*/ 	.word	0x00000001
        /*0078*/ 	.word	0x00000001


	//----- nvinfo : EIATTR_CBANK_PARAM_SIZE
	.align		4
.L_23:
        /*007c*/ 	.byte	0x03, 0x19
        /*007e*/ 	.short	0x0020


	//----- nvinfo : EIATTR_PARAM_CBANK
	.align		4
        /*0080*/ 	.byte	0x04, 0x0a
        /*0082*/ 	.short	(.L_25 - .L_24)
	.align		4
.L_24:
        /*0084*/ 	.word	index@(.nv.constant0.triton_poi_fused_convolution_div_sub_4)
        /*0088*/ 	.short	0x0210
        /*008a*/ 	.short	0x0020


	//----- nvinfo : EIATTR_SW_WAR
	.align		4
.L_25:
        /*008c*/ 	.byte	0x04, 0x36
        /*008e*/ 	.short	(.L_27 - .L_26)
.L_26:
        /*0090*/ 	.word	0x00000008
.L_27:


//--------------------- .nv.callgraph             --------------------------
	.section	.nv.callgraph,"",@"SHT_CUDA_CALLGRAPH"
	.align	4
	.sectionentsize	8
	.align		4
        /*0000*/ 	.word	0x00000000
	.align		4
        /*0004*/ 	.word	0xffffffff
	.align		4
        /*0008*/ 	.word	0x00000000
	.align		4
        /*000c*/ 	.word	0xfffffffe
	.align		4
        /*0010*/ 	.word	0x00000000
	.align		4
        /*0014*/ 	.word	0xfffffffd
	.align		4
        /*0018*/ 	.word	0x00000000
	.align		4
        /*001c*/ 	.word	0xfffffffc


//--------------------- .text.triton_poi_fused_convolution_div_sub_4 --------------------------
	.section	.text.triton_poi_fused_convolution_div_sub_4,"ax",@progbits
	.align	128
        .global         triton_poi_fused_convolution_div_sub_4
        .type           triton_poi_fused_convolution_div_sub_4,@function
        .size           triton_poi_fused_convolution_div_sub_4,(.L_x_1 - triton_poi_fused_convolution_div_sub_4)
        .other          triton_poi_fused_convolution_div_sub_4,@"STO_CUDA_ENTRY STV_DEFAULT"
triton_poi_fused_convolution_div_sub_4:
.text.triton_poi_fused_convolution_div_sub_4:
[----:B------:R-:W0:Y:S02]  /*0000*/  LDC R1, c[0x0][0x28] ;  /* 0x00000a00ff017b82 */ /* 0x000e240000000800 */
[----:B------:R-:W1:Y:S01]  /*0010*/  S2R R0, SR_TID.X ;  /* 0x0000000000007919 */ /* 0x000e620000002100 */
[----:B------:R-:W2:Y:S01]  /*0020*/  LDC.64 R10, c[0x0][0x210] ;  /* 0x00008400ff0a7b82 */ /* 0x000ea20000000a00 */
[----:B------:R-:W-:Y:S01]  /*0030*/  MOV R6, RZ ;  /* 0x000000ff00067202 */ /* 0x000fe20000000f00 */
[----:B------:R-:W-:Y:S01]  /*0040*/  ULDC.64 UR4, c[0x0][0x208] ;  /* 0x0000820000047ab9 */ /* 0x000fe20000000a00 */
[----:B------:R-:W3:Y:S01]  /*0050*/  S2R R7, SR_CTAID.Y ;  /* 0x0000000000077919 */ /* 0x000ee20000002600 */
[----:B------:R-:W4:Y:S04]  /*0060*/  S2R R16, SR_CTAID.X ;  /* 0x0000000000107919 */ /* 0x000f280000002500 */
[----:B------:R-:W5:Y:S01]  /*0070*/  LDC.64 R4, c[0x0][0x218] ;  /* 0x00008600ff047b82 */ /* 0x000f620000000a00 */
[----:B-1----:R-:W-:-:S04]  /*0080*/  LOP3.LUT R0, R0, 0x7f, RZ, 0xc0, !PT ;  /* 0x0000007f00007812 */ /* 0x002fc800078ec0ff */
[----:B---3--:R-:W-:Y:S01]  /*0090*/  LEA R7, R7, R0, 0x8 ;  /* 0x0000000007077211 */ /* 0x008fe200078e40ff */
[----:B------:R-:W-:Y:S01]  /*00a0*/  HFMA2.MMA R0, -RZ, RZ, 0, 0 ;  /* 0x00000000ff007435 */ /* 0x000fe200000001ff */
[----:B----4-:R-:W-:-:S03]  /*00b0*/  ISETP.GE.AND P0, PT, R16, 0x9, PT ;  /* 0x000000091000780c */ /* 0x010fc60003f06270 */
[C---:B------:R-:W-:Y:S01]  /*00c0*/  IMAD R9, R7.reuse, 0x9, R16 ;  /* 0x0000000907097824 */ /* 0x040fe200078e0210 */
[----:B------:R-:W-:Y:S02]  /*00d0*/  IADD3 R12, R7, 0x80, RZ ;  /* 0x00000080070c7810 */ /* 0x000fe40007ffe0ff */
[----:B------:R-:W-:Y:S02]  /*00e0*/  ISETP.LT.AND P1, PT, R7, 0xc0, !P0 ;  /* 0x000000c00700780c */ /* 0x000fe40004721270 */
[----:B------:R-:W-:Y:S02]  /*00f0*/  ISETP.LT.AND P0, PT, R12, 0xc0, !P0 ;  /* 0x000000c00c00780c */ /* 0x000fe40004701270 */
[----:B------:R-:W-:Y:S01]  /*0100*/  IADD3 R3, R9, 0x480, RZ ;  /* 0x0000048009037810 */ /* 0x000fe20007ffe0ff */
[----:B--2---:R-:W-:-:S04]  /*0110*/  IMAD.WIDE R8, R9, 0x4, R10 ;  /* 0x0000000409087825 */ /* 0x004fc800078e020a */
[----:B------:R-:W-:Y:S02]  /*0120*/  IMAD.WIDE R10, R3, 0x4, R10 ;  /* 0x00000004030a7825 */ /* 0x000fe400078e020a */
[----:B------:R-:W1:Y:S02]  /*0130*/  LDC.64 R2, c[0x0][0x220] ;  /* 0x00008800ff027b82 */ /* 0x000e640000000a00 */
[----:B------:R5:W2:Y:S04]  /*0140*/  @P1 LDG.E.EL R0, desc[UR4][R8.64] ;  /* 0x0000000408001981 */ /* 0x000aa8000c2e1900 */
[----:B------:R1:W3:Y:S01]  /*0150*/  @P0 LDG.E.EL R6, desc[UR4][R10.64] ;  /* 0x000000040a060981 */ /* 0x0002e2000c2e1900 */
[----:B------:R-:W-:-:S04]  /*0160*/  IMAD.HI R13, R7, 0x55555556, RZ ;  /* 0x55555556070d7827 */ /* 0x000fc800078e02ff */
[----:B------:R-:W-:Y:S01]  /*0170*/  IMAD.HI R15, R12, 0x55555556, RZ ;  /* 0x555555560c0f7827 */ /* 0x000fe200078e02ff */
[----:B------:R-:W-:-:S04]  /*0180*/  LEA.HI R14, R13, R13, RZ, 0x1 ;  /* 0x0000000d0d0e7211 */ /* 0x000fc800078f08ff */
[----:B------:R-:W-:Y:S01]  /*0190*/  LEA.HI R15, R15, R15, RZ, 0x1 ;  /* 0x0000000f0f0f7211 */ /* 0x000fe200078f08ff */
[----:B------:R-:W-:-:S04]  /*01a0*/  IMAD R7, R14, -0x3, R7 ;  /* 0xfffffffd0e077824 */ /* 0x000fc800078e0207 */
[C---:B------:R-:W-:Y:S02]  /*01b0*/  IMAD R12, R15.reuse, -0x3, R12 ;  /* 0xfffffffd0f0c7824 */ /* 0x040fe400078e020c */
[----:B------:R-:W-:Y:S02]  /*01c0*/  IMAD R7, R16, 0x3, R7 ;  /* 0x0000000310077824 */ /* 0x000fe400078e0207 */
[----:B------:R-:W-:Y:S02]  /*01d0*/  IMAD R12, R15, 0x1b, R12 ;  /* 0x0000001b0f0c7824 */ /* 0x000fe400078e020c */
[----:B------:R-:W-:Y:S02]  /*01e0*/  IMAD R7, R14, 0x1b, R7 ;  /* 0x0000001b0e077824 */ /* 0x000fe400078e0207 */
[----:B------:R-:W-:Y:S02]  /*01f0*/  IMAD R13, R16, 0x3, R12 ;  /* 0x00000003100d7824 */ /* 0x000fe400078e020c */
[----:B-----5:R-:W-:-:S04]  /*0200*/  IMAD.WIDE R8, R7, 0x4, R4 ;  /* 0x0000000407087825 */ /* 0x020fc800078e0204 */
[----:B------:R-:W-:-:S04]  /*0210*/  IMAD.WIDE R4, R13, 0x4, R4 ;  /* 0x000000040d047825 */ /* 0x000fc800078e0204 */
[----:B-1----:R-:W-:-:S04]  /*0220*/  IMAD.WIDE R10, R7, 0x4, R2 ;  /* 0x00000004070a7825 */ /* 0x002fc800078e0202 */
[----:B------:R-:W-:Y:S01]  /*0230*/  IMAD.WIDE R2, R13, 0x4, R2 ;  /* 0x000000040d027825 */ /* 0x000fe200078e0202 */
[----:B--2---:R1:W-:Y:S04]  /*0240*/  @P1 STG.E desc[UR4][R8.64], R0 ;  /* 0x0000000008001986 */ /* 0x0043e8000c101904 */
[----:B---3--:R1:W-:Y:S04]  /*0250*/  @P0 STG.E desc[UR4][R4.64], R6 ;  /* 0x0000000604000986 */ /* 0x0083e8000c101904 */
[----:B------:R1:W-:Y:S01]  /*0260*/  @P1 STG.E desc[UR4][R10.64], R0 ;  /* 0x000000000a001986 */ /* 0x0003e2000c101904 */
[----:B------:R-:W-:Y:S05]  /*0270*/  @!P0 EXIT ;  /* 0x000000000000894d */ /* 0x000fea0003800000 */
[----:B------:R-:W-:Y:S01]  /*0280*/  STG.E desc[UR4][R2.64], R6 ;  /* 0x0000000602007986 */ /* 0x000fe2000c101904 */
[----:B------:R-:W-:Y:S05]  /*0290*/  EXIT ;  /* 0x000000000000794d */ /* 0x000fea0003800000 */
.L_x_0:
[----:B------:R-:W-:-:S00]  /*02a0*/  BRA `(.L_x_0) ;  /* 0xfffffffc00fc7947 */ /* 0x000fc0000383ffff */
[----:B------:R-:W-:-:S00]  /*02b0*/  NOP ;  /* 0x0000000000007918 */ /* 0x000fc00000000000 */
        /* <DEDUP_REMOVED lines=12> */
.L_x_1:


//--------------------- .nv.constant0.triton_poi_fused_convolution_div_sub_4 --------------------------
	.section	.nv.constant0.triton_poi_fused_convolution_div_sub_4,"a",@progbits
	.sectionflags	@""
	.align	4
.nv.constant0.triton_poi_fused_convolution_div_sub_4:
	.zero		560
